//
// Generated by NVIDIA NVVM Compiler
//
// Compiler Build ID: CL-36424714
// Cuda compilation tools, release 13.0, V13.0.88
// Based on NVVM 20.0.0
//

.version 9.0
.target sm_100
.address_size 64

	// .globl	_Z24binaryCrossEntropyKernelPfS_S_i

.visible .entry _Z24binaryCrossEntropyKernelPfS_S_i(
	.param .u64 .ptr .align 1 _Z24binaryCrossEntropyKernelPfS_S_i_param_0,
	.param .u64 .ptr .align 1 _Z24binaryCrossEntropyKernelPfS_S_i_param_1,
	.param .u64 .ptr .align 1 _Z24binaryCrossEntropyKernelPfS_S_i_param_2,
	.param .u32 _Z24binaryCrossEntropyKernelPfS_S_i_param_3
)
{
	.reg .pred 	%p<6>;
	.reg .b32 	%r<14>;
	.reg .b32 	%f<50>;
	.reg .b64 	%rd<10>;

	ld.param.u64 	%rd1, [_Z24binaryCrossEntropyKernelPfS_S_i_param_0];
	ld.param.u64 	%rd2, [_Z24binaryCrossEntropyKernelPfS_S_i_param_1];
	ld.param.u64 	%rd3, [_Z24binaryCrossEntropyKernelPfS_S_i_param_2];
	ld.param.u32 	%r2, [_Z24binaryCrossEntropyKernelPfS_S_i_param_3];
	mov.u32 	%r3, %ctaid.x;
	mov.u32 	%r4, %ntid.x;
	mov.u32 	%r5, %tid.x;
	mad.lo.s32 	%r1, %r3, %r4, %r5;
	setp.ge.s32 	%p1, %r1, %r2;
	@%p1 bra 	$L__BB0_2;
	cvta.to.global.u64 	%rd4, %rd1;
	cvta.to.global.u64 	%rd5, %rd2;
	cvta.to.global.u64 	%rd6, %rd3;
	mul.wide.s32 	%rd7, %r1, 4;
	add.s64 	%rd8, %rd4, %rd7;
	ld.global.f32 	%f1, [%rd8];
	add.s64 	%rd9, %rd5, %rd7;
	ld.global.f32 	%f2, [%rd9];
	min.f32 	%f3, %f2, 0f3F7FFFFE;
	max.f32 	%f4, %f3, 0f33D6BF95;
	mov.b32 	%r6, %f4;
	add.s32 	%r7, %r6, -1059760811;
	and.b32  	%r8, %r7, -8388608;
	sub.s32 	%r9, %r6, %r8;
	mov.b32 	%f5, %r9;
	cvt.rn.f32.s32 	%f6, %r8;
	fma.rn.f32 	%f7, %f6, 0f34000000, 0f00000000;
	add.f32 	%f8, %f5, 0fBF800000;
	fma.rn.f32 	%f9, %f8, 0fBE055027, 0f3E1039F6;
	fma.rn.f32 	%f10, %f9, %f8, 0fBDF8CDCC;
	fma.rn.f32 	%f11, %f10, %f8, 0f3E0F2955;
	fma.rn.f32 	%f12, %f11, %f8, 0fBE2AD8B9;
	fma.rn.f32 	%f13, %f12, %f8, 0f3E4CED0B;
	fma.rn.f32 	%f14, %f13, %f8, 0fBE7FFF22;
	fma.rn.f32 	%f15, %f14, %f8, 0f3EAAAA78;
	fma.rn.f32 	%f16, %f15, %f8, 0fBF000000;
	mul.f32 	%f17, %f8, %f16;
	fma.rn.f32 	%f18, %f17, %f8, %f8;
	fma.rn.f32 	%f19, %f7, 0f3F317218, %f18;
	setp.gt.u32 	%p2, %r6, 2139095039;
	fma.rn.f32 	%f20, %f4, 0f7F800000, 0f7F800000;
	selp.f32 	%f21, %f20, %f19, %p2;
	mov.f32 	%f22, 0f3F800000;
	sub.f32 	%f23, %f22, %f1;
	sub.f32 	%f24, %f22, %f4;
	setp.lt.f32 	%p3, %f24, 0f00800000;
	mul.f32 	%f25, %f24, 0f4B000000;
	selp.f32 	%f26, %f25, %f24, %p3;
	selp.f32 	%f27, 0fC1B80000, 0f00000000, %p3;
	mov.b32 	%r10, %f26;
	add.s32 	%r11, %r10, -1059760811;
	and.b32  	%r12, %r11, -8388608;
	sub.s32 	%r13, %r10, %r12;
	mov.b32 	%f28, %r13;
	cvt.rn.f32.s32 	%f29, %r12;
	fma.rn.f32 	%f30, %f29, 0f34000000, %f27;
	add.f32 	%f31, %f28, 0fBF800000;
	fma.rn.f32 	%f32, %f31, 0fBE055027, 0f3E1039F6;
	fma.rn.f32 	%f33, %f32, %f31, 0fBDF8CDCC;
	fma.rn.f32 	%f34, %f33, %f31, 0f3E0F2955;
	fma.rn.f32 	%f35, %f34, %f31, 0fBE2AD8B9;
	fma.rn.f32 	%f36, %f35, %f31, 0f3E4CED0B;
	fma.rn.f32 	%f37, %f36, %f31, 0fBE7FFF22;
	fma.rn.f32 	%f38, %f37, %f31, 0f3EAAAA78;
	fma.rn.f32 	%f39, %f38, %f31, 0fBF000000;
	mul.f32 	%f40, %f31, %f39;
	fma.rn.f32 	%f41, %f40, %f31, %f31;
	fma.rn.f32 	%f42, %f30, 0f3F317218, %f41;
	setp.gt.u32 	%p4, %r10, 2139095039;
	fma.rn.f32 	%f43, %f26, 0f7F800000, 0f7F800000;
	selp.f32 	%f44, %f43, %f42, %p4;
	setp.eq.f32 	%p5, %f26, 0f00000000;
	selp.f32 	%f45, 0fFF800000, %f44, %p5;
	mul.f32 	%f46, %f23, %f45;
	fma.rn.f32 	%f47, %f1, %f21, %f46;
	neg.f32 	%f48, %f47;
	atom.global.add.f32 	%f49, [%rd6], %f48;
$L__BB0_2:
	ret;

}


// ===== COMPILED SASS (sm_100) =====

	.target	sm_100

	.elftype	@"ET_EXEC"


//--------------------- .note.nv.tkinfo           --------------------------
	.section	.note.nv.tkinfo,"",@"SHT_NOTE"
	.sectionflags	@"SHF_NOTE_NV_TKINFO"
	.tkinfo
        /*0018*/ 	.word	0x00000002
        /*0030*/ 	.string	""
        /*0030*/ 	.string	"ptxas"
        /*0030*/ 	.string	"Cuda compilation tools, release 13.0, V13.0.88"
        /*0030*/ 	.string	"Build cuda_13.0.r13.0/compiler.36424714_0"
        /*0030*/ 	.string	"-arch sm_100 -m 64 "



//--------------------- .note.nv.cuinfo           --------------------------
	.section	.note.nv.cuinfo,"",@"SHT_NOTE"
	.sectionflags	@"SHF_NOTE_NV_CUINFO"
        /*0018*/ 	.short	0x0002
        /*001a*/ 	.short	0x0064
        /*001c*/ 	.short	0x0082
	.zero		2


//--------------------- .nv.info                  --------------------------
	.section	.nv.info,"",@"SHT_CUDA_INFO"
	.align	4


	//----- nvinfo : EIATTR_REGCOUNT
	.align		4
        /*0000*/ 	.byte	0x04, 0x2f
        /*0002*/ 	.short	(.L_1 - .L_0)
	.align		4
.L_0:
        /*0004*/ 	.word	index@(_Z24binaryCrossEntropyKernelPfS_S_i)
        /*0008*/ 	.word	0x0000000e


	//----- nvinfo : EIATTR_FRAME_SIZE
	.align		4
.L_1:
        /*000c*/ 	.byte	0x04, 0x11
        /*000e*/ 	.short	(.L_3 - .L_2)
	.align		4
.L_2:
        /*0010*/ 	.word	index@(_Z24binaryCrossEntropyKernelPfS_S_i)
        /*0014*/ 	.word	0x00000000


	//----- nvinfo : EIATTR_MIN_STACK_SIZE
	.align		4
.L_3:
        /*0018*/ 	.byte	0x04, 0x12
        /*001a*/ 	.short	(.L_5 - .L_4)
	.align		4
.L_4:
        /*001c*/ 	.word	index@(_Z24binaryCrossEntropyKernelPfS_S_i)
        /*0020*/ 	.word	0x00000000
.L_5:


//--------------------- .nv.compat                --------------------------
	.section	.nv.compat,"",@"SHT_CUDA_COMPAT_INFO"
	.align	4
        /*0000*/ 	.byte	0x02, 0x09, 0x00, 0x00, 0x02, 0x02, 0x01, 0x00, 0x02, 0x05, 0x05, 0x00, 0x03, 0x07, 0x01, 0x01
        /*0010*/ 	.byte	0x02, 0x03, 0x00, 0x00, 0x02, 0x06, 0x01, 0x00, 0x04, 0x0b, 0x08, 0x00, 0x01, 0x00, 0x00, 0x00
        /*0020*/ 	.byte	0x00, 0x00, 0x00, 0x00


//--------------------- .nv.info._Z24binaryCrossEntropyKernelPfS_S_i --------------------------
	.section	.nv.info._Z24binaryCrossEntropyKernelPfS_S_i,"",@"SHT_CUDA_INFO"
	.sectionflags	@""
	.align	4


	//----- nvinfo : EIATTR_CUDA_API_VERSION
	.align		4
        /*0000*/ 	.byte	0x04, 0x37
        /*0002*/ 	.short	(.L_7 - .L_6)
.L_6:
        /*0004*/ 	.word	0x00000082


	//----- nvinfo : EIATTR_KPARAM_INFO
	.align		4
.L_7:
        /*0008*/ 	.byte	0x04, 0x17
        /*000a*/ 	.short	(.L_9 - .L_8)
.L_8:
        /*000c*/ 	.word	0x00000000
        /*0010*/ 	.short	0x0003
        /*0012*/ 	.short	0x0018
        /*0014*/ 	.byte	0x00, 0xf0, 0x11, 0x00


	//----- nvinfo : EIATTR_KPARAM_INFO
	.align		4
.L_9:
        /*0018*/ 	.byte	0x04, 0x17
        /*001a*/ 	.short	(.L_11 - .L_10)
.L_10:
        /*001c*/ 	.word	0x00000000
        /*0020*/ 	.short	0x0002
        /*0022*/ 	.short	0x0010
        /*0024*/ 	.byte	0x00, 0xf5, 0x21, 0x00


	//----- nvinfo : EIATTR_KPARAM_INFO
	.align		4
.L_11:
        /*0028*/ 	.byte	0x04, 0x17
        /*002a*/ 	.short	(.L_13 - .L_12)
.L_12:
        /*002c*/ 	.word	0x00000000
        /*0030*/ 	.short	0x0001
        /*0032*/ 	.short	0x0008
        /*0034*/ 	.byte	0x00, 0xf5, 0x21, 0x00


	//----- nvinfo : EIATTR_KPARAM_INFO
	.align		4
.L_13:
        /*0038*/ 	.byte	0x04, 0x17
        /*003a*/ 	.short	(.L_15 - .L_14)
.L_14:
        /*003c*/ 	.word	0x00000000
        /*0040*/ 	.short	0x0000
        /*0042*/ 	.short	0x0000
        /*0044*/ 	.byte	0x00, 0xf5, 0x21, 0x00


	//----- nvinfo : EIATTR_SPARSE_MMA_MASK
	.align		4
.L_15:
        /*0048*/ 	.byte	0x03, 0x50
        /*004a*/ 	.short	0x0000


	//----- nvinfo : EIATTR_MAXREG_COUNT
	.align		4
        /*004c*/ 	.byte	0x03, 0x1b
        /*004e*/ 	.short	0x00ff


	//----- nvinfo : EIATTR_MERCURY_ISA_VERSION
	.align		4
        /*0050*/ 	.byte	0x03, 0x5f
        /*0052*/ 	.short	0x0101


	//----- nvinfo : EIATTR_VRC_CTA_INIT_COUNT
	.align		4
        /*0054*/ 	.byte	0x02, 0x4a
	.zero		1
	.zero		1


	//----- nvinfo : EIATTR_EXIT_INSTR_OFFSETS
	.align		4
        /*0058*/ 	.byte	0x04, 0x1c
        /*005a*/ 	.short	(.L_17 - .L_16)


	//   ....[0]....
.L_16:
        /*005c*/ 	.word	0x00000070


	//   ....[1]....
        /*0060*/ 	.word	0x00000450


	//----- nvinfo : EIATTR_CBANK_PARAM_SIZE
	.align		4
.L_17:
        /*0064*/ 	.byte	0x03, 0x19
        /*0066*/ 	.short	0x001c


	//----- nvinfo : EIATTR_PARAM_CBANK
	.align		4
        /*0068*/ 	.byte	0x04, 0x0a
        /*006a*/ 	.short	(.L_19 - .L_18)
	.align		4
.L_18:
        /*006c*/ 	.word	index@(.nv.constant0._Z24binaryCrossEntropyKernelPfS_S_i)
        /*0070*/ 	.short	0x0380
        /*0072*/ 	.short	0x001c


	//----- nvinfo : EIATTR_SW_WAR
	.align		4
.L_19:
        /*0074*/ 	.byte	0x04, 0x36
        /*0076*/ 	.short	(.L_21 - .L_20)
.L_20:
        /*0078*/ 	.word	0x00000008
.L_21:


//--------------------- .nv.callgraph             --------------------------
	.section	.nv.callgraph,"",@"SHT_CUDA_CALLGRAPH"
	.align	4
	.sectionentsize	8
	.align		4
        /*0000*/ 	.word	0x00000000
	.align		4
        /*0004*/ 	.word	0xffffffff
	.align		4
        /*0008*/ 	.word	0x00000000
	.align		4
        /*000c*/ 	.word	0xfffffffe
	.align		4
        /*0010*/ 	.word	0x00000000
	.align		4
        /*0014*/ 	.word	0xfffffffd
	.align		4
        /*0018*/ 	.word	0x00000000
	.align		4
        /*001c*/ 	.word	0xfffffffc


//--------------------- .text._Z24binaryCrossEntropyKernelPfS_S_i --------------------------
	.section	.text._Z24binaryCrossEntropyKernelPfS_S_i,"ax",@progbits
	.align	128
        .global         _Z24binaryCrossEntropyKernelPfS_S_i
        .type           _Z24binaryCrossEntropyKernelPfS_S_i,@function
        .size           _Z24binaryCrossEntropyKernelPfS_S_i,(.L_x_1 - _Z24binaryCrossEntropyKernelPfS_S_i)
        .other          _Z24binaryCrossEntropyKernelPfS_S_i,@"STO_CUDA_ENTRY STV_DEFAULT"
_Z24binaryCrossEntropyKernelPfS_S_i:
.text._Z24binaryCrossEntropyKernelPfS_S_i:
[----:B------:R-:W-:Y:S01]  /*0000*/  LDC R1, c[0x0][0x37c] ;  /* 0x0000df00ff017b82 */ /* 0x000fe20000000800 */
[----:B------:R-:W0:Y:S07]  /*0010*/  S2R R0, SR_TID.X ;  /* 0x0000000000007919 */ /* 0x000e2e0000002100 */
[----:B------:R-:W0:Y:S01]  /*0020*/  S2UR UR4, SR_CTAID.X ;  /* 0x00000000000479c3 */ /* 0x000e220000002500 */
[----:B------:R-:W1:Y:S07]  /*0030*/  LDCU UR5, c[0x0][0x398] ;  /* 0x00007300ff0577ac */ /* 0x000e6e0008000800 */
[----:B------:R-:W0:Y:S02]  /*0040*/  LDC R3, c[0x0][0x360] ;  /* 0x0000d800ff037b82 */ /* 0x000e240000000800 */
[----:B0-----:R-:W-:-:S05]  /*0050*/  IMAD R3, R3, UR4, R0 ;  /* 0x0000000403037c24 */ /* 0x001fca000f8e0200 */
[----:B-1----:R-:W-:-:S13]  /*0060*/  ISETP.GE.AND P0, PT, R3, UR5, PT ;  /* 0x0000000503007c0c */ /* 0x002fda000bf06270 */
[----:B------:R-:W-:Y:S05]  /*0070*/  @P0 EXIT ;  /* 0x000000000000094d */ /* 0x000fea0003800000 */
[----:B------:R-:W0:Y:S01]  /*0080*/  LDC.64 R8, c[0x0][0x388] ;  /* 0x0000e200ff087b82 */ /* 0x000e220000000a00 */
[----:B------:R-:W1:Y:S07]  /*0090*/  LDCU.64 UR4, c[0x0][0x358] ;  /* 0x00006b00ff0477ac */ /* 0x000e6e0008000a00 */
[----:B------:R-:W2:Y:S01]  /*00a0*/  LDC.64 R6, c[0x0][0x380] ;  /* 0x0000e000ff067b82 */ /* 0x000ea20000000a00 */
[----:B0-----:R-:W-:-:S06]  /*00b0*/  IMAD.WIDE R8, R3, 0x4, R8 ;  /* 0x0000000403087825 */ /* 0x001fcc00078e0208 */
[----:B-1----:R-:W3:Y:S01]  /*00c0*/  LDG.E R8, desc[UR4][R8.64] ;  /* 0x0000000408087981 */ /* 0x002ee2000c1e1900 */
[----:B--2---:R-:W-:-:S05]  /*00d0*/  IMAD.WIDE R6, R3, 0x4, R6 ;  /* 0x0000000403067825 */ /* 0x004fca00078e0206 */
[----:B------:R0:W2:Y:S01]  /*00e0*/  LDG.E R2, desc[UR4][R6.64] ;  /* 0x0000000406027981 */ /* 0x0000a2000c1e1900 */
[----:B------:R-:W-:Y:S01]  /*00f0*/  HFMA2 R10, -RZ, RZ, 1.5048828125, 33.21875 ;  /* 0x3e055027ff0a7431 */ /* 0x000fe200000001ff */
[----:B---3--:R-:W-:-:S04]  /*0100*/  FMNMX R3, R8, 0.99999988079071044922, PT ;  /* 0x3f7ffffe08037809 */ /* 0x008fc80003800000 */
[----:B------:R-:W-:-:S05]  /*0110*/  FMNMX R3, R3, 1.0000000116860974231e-07, !PT ;  /* 0x33d6bf9503037809 */ /* 0x000fca0007800000 */
[----:B------:R-:W-:-:S05]  /*0120*/  FADD R4, -R3, 1 ;  /* 0x3f80000003047421 */ /* 0x000fca0000000100 */
[----:B------:R-:W-:-:S04]  /*0130*/  FSETP.GEU.AND P0, PT, R4, 1.175494350822287508e-38, PT ;  /* 0x008000000400780b */ /* 0x000fc80003f0e000 */
[----:B0-----:R-:W-:-:S09]  /*0140*/  FSEL R7, RZ, -23, P0 ;  /* 0xc1b80000ff077808 */ /* 0x001fd20000000000 */
[----:B------:R-:W-:Y:S01]  /*0150*/  @!P0 FMUL R4, R4, 8388608 ;  /* 0x4b00000004048820 */ /* 0x000fe20000400000 */
[----:B------:R-:W-:-:S04]  /*0160*/  ISETP.GT.U32.AND P0, PT, R3, 0x7f7fffff, PT ;  /* 0x7f7fffff0300780c */ /* 0x000fc80003f04070 */
[C---:B------:R-:W-:Y:S02]  /*0170*/  IADD3 R0, PT, PT, R4.reuse, -0x3f2aaaab, RZ ;  /* 0xc0d5555504007810 */ /* 0x040fe40007ffe0ff */
[----:B------:R-:W-:Y:S02]  /*0180*/  ISETP.GT.U32.AND P1, PT, R4, 0x7f7fffff, PT ;  /* 0x7f7fffff0400780c */ /* 0x000fe40003f24070 */
[----:B------:R-:W-:Y:S02]  /*0190*/  LOP3.LUT R11, R0, 0xff800000, RZ, 0xc0, !PT ;  /* 0xff800000000b7812 */ /* 0x000fe400078ec0ff */
[----:B------:R-:W-:Y:S02]  /*01a0*/  IADD3 R0, PT, PT, R3, -0x3f2aaaab, RZ ;  /* 0xc0d5555503007810 */ /* 0x000fe40007ffe0ff */
[----:B------:R-:W-:Y:S02]  /*01b0*/  IADD3 R5, PT, PT, R4, -R11, RZ ;  /* 0x8000000b04057210 */ /* 0x000fe40007ffe0ff */
[----:B------:R-:W-:-:S03]  /*01c0*/  LOP3.LUT R0, R0, 0xff800000, RZ, 0xc0, !PT ;  /* 0xff80000000007812 */ /* 0x000fc600078ec0ff */
[----:B------:R-:W-:Y:S01]  /*01d0*/  FADD R9, R5, -1 ;  /* 0xbf80000005097421 */ /* 0x000fe20000000000 */
[-C--:B------:R-:W-:Y:S02]  /*01e0*/  IADD3 R5, PT, PT, R3, -R0.reuse, RZ ;  /* 0x8000000003057210 */ /* 0x080fe40007ffe0ff */
[----:B------:R-:W-:Y:S01]  /*01f0*/  I2FP.F32.S32 R0, R0 ;  /* 0x0000000000007245 */ /* 0x000fe20000201400 */
[----:B------:R-:W-:Y:S02]  /*0200*/  FFMA R6, R9, -R10, 0.14084610342979431152 ;  /* 0x3e1039f609067423 */ /* 0x000fe4000000080a */
[----:B------:R-:W-:Y:S02]  /*0210*/  FADD R5, R5, -1 ;  /* 0xbf80000005057421 */ /* 0x000fe40000000000 */
[----:B------:R-:W-:Y:S01]  /*0220*/  FFMA R6, R9, R6, -0.12148627638816833496 ;  /* 0xbdf8cdcc09067423 */ /* 0x000fe20000000006 */
[----:B------:R-:W-:-:S03]  /*0230*/  FFMA R0, R0, 1.1920928955078125e-07, RZ ;  /* 0x3400000000007823 */ /* 0x000fc600000000ff */
[----:B------:R-:W-:Y:S01]  /*0240*/  FFMA R8, R9, R6, 0.13980610668659210205 ;  /* 0x3e0f295509087423 */ /* 0x000fe20000000006 */
[----:B------:R-:W-:-:S03]  /*0250*/  FFMA R6, R5, -R10, 0.14084610342979431152 ;  /* 0x3e1039f605067423 */ /* 0x000fc6000000080a */
[----:B------:R-:W-:Y:S01]  /*0260*/  FFMA R8, R9, R8, -0.16684235632419586182 ;  /* 0xbe2ad8b909087423 */ /* 0x000fe20000000008 */
[----:B------:R-:W-:-:S03]  /*0270*/  FFMA R6, R5, R6, -0.12148627638816833496 ;  /* 0xbdf8cdcc05067423 */ /* 0x000fc60000000006 */
[----:B------:R-:W-:Y:S01]  /*0280*/  FFMA R8, R9, R8, 0.20012299716472625732 ;  /* 0x3e4ced0b09087423 */ /* 0x000fe20000000008 */
[----:B------:R-:W-:-:S03]  /*0290*/  FFMA R6, R5, R6, 0.13980610668659210205 ;  /* 0x3e0f295505067423 */ /* 0x000fc60000000006 */
[----:B------:R-:W-:Y:S01]  /*02a0*/  FFMA R8, R9, R8, -0.24999669194221496582 ;  /* 0xbe7fff2209087423 */ /* 0x000fe20000000008 */
[----:B------:R-:W-:-:S03]  /*02b0*/  FFMA R6, R5, R6, -0.16684235632419586182 ;  /* 0xbe2ad8b905067423 */ /* 0x000fc60000000006 */
[----:B------:R-:W-:Y:S01]  /*02c0*/  FFMA R10, R9, R8, 0.33333182334899902344 ;  /* 0x3eaaaa78090a7423 */ /* 0x000fe20000000008 */
[----:B------:R-:W-:Y:S01]  /*02d0*/  FFMA R6, R5, R6, 0.20012299716472625732 ;  /* 0x3e4ced0b05067423 */ /* 0x000fe20000000006 */
[----:B------:R-:W-:Y:S02]  /*02e0*/  I2FP.F32.S32 R8, R11 ;  /* 0x0000000b00087245 */ /* 0x000fe40000201400 */
[----:B------:R-:W-:Y:S01]  /*02f0*/  FFMA R10, R9, R10, -0.5 ;  /* 0xbf000000090a7423 */ /* 0x000fe2000000000a */
[----:B------:R-:W-:Y:S02]  /*0300*/  FFMA R6, R5, R6, -0.24999669194221496582 ;  /* 0xbe7fff2205067423 */ /* 0x000fe40000000006 */
[----:B------:R-:W-:Y:S01]  /*0310*/  FFMA R7, R8, 1.1920928955078125e-07, R7 ;  /* 0x3400000008077823 */ /* 0x000fe20000000007 */
[----:B------:R-:W-:Y:S01]  /*0320*/  FMUL R10, R9, R10 ;  /* 0x0000000a090a7220 */ /* 0x000fe20000400000 */
[----:B------:R-:W-:Y:S01]  /*0330*/  FFMA R6, R5, R6, 0.33333182334899902344 ;  /* 0x3eaaaa7805067423 */ /* 0x000fe20000000006 */
[----:B------:R-:W-:-:S02]  /*0340*/  MOV R8, 0x7f800000 ;  /* 0x7f80000000087802 */ /* 0x000fc40000000f00 */
[----:B------:R-:W-:Y:S01]  /*0350*/  FFMA R10, R9, R10, R9 ;  /* 0x0000000a090a7223 */ /* 0x000fe20000000009 */
[----:B------:R-:W-:-:S03]  /*0360*/  FFMA R6, R5, R6, -0.5 ;  /* 0xbf00000005067423 */ /* 0x000fc60000000006 */
[----:B------:R-:W-:Y:S01]  /*0370*/  FFMA R10, R7, 0.69314718246459960938, R10 ;  /* 0x3f317218070a7823 */ /* 0x000fe2000000000a */
[C---:B------:R-:W-:Y:S01]  /*0380*/  FMUL R6, R5.reuse, R6 ;  /* 0x0000000605067220 */ /* 0x040fe20000400000 */
[C---:B------:R-:W-:Y:S01]  /*0390*/  @P1 FFMA R10, R4.reuse, R8, +INF ;  /* 0x7f800000040a1423 */ /* 0x040fe20000000008 */
[----:B------:R-:W-:Y:S02]  /*03a0*/  FSETP.NEU.AND P1, PT, R4, RZ, PT ;  /* 0x000000ff0400720b */ /* 0x000fe40003f2d000 */
[----:B------:R-:W-:Y:S02]  /*03b0*/  FFMA R5, R5, R6, R5 ;  /* 0x0000000605057223 */ /* 0x000fe40000000005 */
[----:B------:R-:W0:Y:S01]  /*03c0*/  LDC.64 R6, c[0x0][0x390] ;  /* 0x0000e400ff067b82 */ /* 0x000e220000000a00 */
[----:B------:R-:W-:Y:S01]  /*03d0*/  FSEL R9, R10, -INF , P1 ;  /* 0xff8000000a097808 */ /* 0x000fe20000800000 */
[----:B------:R-:W-:Y:S01]  /*03e0*/  FFMA R5, R0, 0.69314718246459960938, R5 ;  /* 0x3f31721800057823 */ /* 0x000fe20000000005 */
[----:B--2---:R-:W-:Y:S01]  /*03f0*/  FADD R0, -R2, 1 ;  /* 0x3f80000002007421 */ /* 0x004fe20000000100 */
[----:B------:R-:W-:-:S03]  /*0400*/  @P0 FFMA R5, R3, R8, +INF ;  /* 0x7f80000003050423 */ /* 0x000fc60000000008 */
[----:B------:R-:W-:-:S04]  /*0410*/  FMUL R9, R0, R9 ;  /* 0x0000000900097220 */ /* 0x000fc80000400000 */
[----:B------:R-:W-:-:S04]  /*0420*/  FFMA R5, R2, R5, R9 ;  /* 0x0000000502057223 */ /* 0x000fc80000000009 */
[----:B------:R-:W-:-:S05]  /*0430*/  FADD R5, -R5, -RZ ;  /* 0x800000ff05057221 */ /* 0x000fca0000000100 */
[----:B0-----:R-:W-:Y:S01]  /*0440*/  REDG.E.ADD.F32.FTZ.RN.STRONG.GPU desc[UR4][R6.64], R5 ;  /* 0x00000005060079a6 */ /* 0x001fe2000c12f304 */
[----:B------:R-:W-:Y:S05]  /*0450*/  EXIT ;  /* 0x000000000000794d */ /* 0x000fea0003800000 */
.L_x_0:
[----:B------:R-:W-:-:S00]  /*0460*/  BRA `(.L_x_0) ;  /* 0xfffffffc00fc7947 */ /* 0x000fc0000383ffff */
[----:B------:R-:W-:-:S00]  /*0470*/  NOP ;  /* 0x0000000000007918 */ /* 0x000fc00000000000 */
        /* <DEDUP_REMOVED lines=8> */
.L_x_1:


//--------------------- .nv.shared.reserved.0     --------------------------
	.section	.nv.shared.reserved.0,"aw",@nobits
	.weak		__nv_reservedSMEM_offset_0_alias
	.size		__nv_reservedSMEM_offset_0_alias, 0, 64
	.other		__nv_reservedSMEM_offset_0_alias,@"STO_CUDA_RESERVED_SHARED STV_DEFAULT"
__nv_reservedSMEM_offset_0_alias:
	.zero		0
	.zero		64


//--------------------- .nv.constant0._Z24binaryCrossEntropyKernelPfS_S_i --------------------------
	.section	.nv.constant0._Z24binaryCrossEntropyKernelPfS_S_i,"a",@progbits
	.sectionflags	@""
	.align	4
.nv.constant0._Z24binaryCrossEntropyKernelPfS_S_i:
	.zero		924


//--------------------- SYMBOLS --------------------------

	.type		.nv.reservedSmem.offset0,@object
	.size		.nv.reservedSmem.offset0,0x4
